//
// Generated by NVIDIA NVVM Compiler
//
// Compiler Build ID: CL-36424714
// Cuda compilation tools, release 13.0, V13.0.88
// Based on NVVM 20.0.0
//

.version 9.0
.target sm_100
.address_size 64

	// .globl	_Z15add_kernel_fp16PK6__halfS1_PS_i

.visible .entry _Z15add_kernel_fp16PK6__halfS1_PS_i(
	.param .u64 .ptr .align 1 _Z15add_kernel_fp16PK6__halfS1_PS_i_param_0,
	.param .u64 .ptr .align 1 _Z15add_kernel_fp16PK6__halfS1_PS_i_param_1,
	.param .u64 .ptr .align 1 _Z15add_kernel_fp16PK6__halfS1_PS_i_param_2,
	.param .u32 _Z15add_kernel_fp16PK6__halfS1_PS_i_param_3
)
{
	.reg .pred 	%p<2>;
	.reg .b16 	%rs<4>;
	.reg .b32 	%r<6>;
	.reg .b64 	%rd<11>;

	ld.param.u64 	%rd1, [_Z15add_kernel_fp16PK6__halfS1_PS_i_param_0];
	ld.param.u64 	%rd2, [_Z15add_kernel_fp16PK6__halfS1_PS_i_param_1];
	ld.param.u64 	%rd3, [_Z15add_kernel_fp16PK6__halfS1_PS_i_param_2];
	ld.param.u32 	%r2, [_Z15add_kernel_fp16PK6__halfS1_PS_i_param_3];
	mov.u32 	%r3, %ctaid.x;
	mov.u32 	%r4, %ntid.x;
	mov.u32 	%r5, %tid.x;
	mad.lo.s32 	%r1, %r3, %r4, %r5;
	setp.ge.s32 	%p1, %r1, %r2;
	@%p1 bra 	$L__BB0_2;
	cvta.to.global.u64 	%rd4, %rd1;
	cvta.to.global.u64 	%rd5, %rd2;
	cvta.to.global.u64 	%rd6, %rd3;
	mul.wide.s32 	%rd7, %r1, 2;
	add.s64 	%rd8, %rd4, %rd7;
	ld.global.u16 	%rs2, [%rd8];
	add.s64 	%rd9, %rd5, %rd7;
	ld.global.u16 	%rs3, [%rd9];
	// begin inline asm
	{add.f16 %rs1,%rs2,%rs3;
}
	// end inline asm
	add.s64 	%rd10, %rd6, %rd7;
	st.global.u16 	[%rd10], %rs1;
$L__BB0_2:
	ret;

}
	// .globl	_Z16copy_kernel_fp16PK6__halfPS_i
.visible .entry _Z16copy_kernel_fp16PK6__halfPS_i(
	.param .u64 .ptr .align 1 _Z16copy_kernel_fp16PK6__halfPS_i_param_0,
	.param .u64 .ptr .align 1 _Z16copy_kernel_fp16PK6__halfPS_i_param_1,
	.param .u32 _Z16copy_kernel_fp16PK6__halfPS_i_param_2
)
{
	.reg .pred 	%p<2>;
	.reg .b16 	%rs<2>;
	.reg .b32 	%r<6>;
	.reg .b64 	%rd<8>;

	ld.param.u64 	%rd1, [_Z16copy_kernel_fp16PK6__halfPS_i_param_0];
	ld.param.u64 	%rd2, [_Z16copy_kernel_fp16PK6__halfPS_i_param_1];
	ld.param.u32 	%r2, [_Z16copy_kernel_fp16PK6__halfPS_i_param_2];
	mov.u32 	%r3, %ctaid.x;
	mov.u32 	%r4, %ntid.x;
	mov.u32 	%r5, %tid.x;
	mad.lo.s32 	%r1, %r3, %r4, %r5;
	setp.ge.s32 	%p1, %r1, %r2;
	@%p1 bra 	$L__BB1_2;
	cvta.to.global.u64 	%rd3, %rd1;
	cvta.to.global.u64 	%rd4, %rd2;
	mul.wide.s32 	%rd5, %r1, 2;
	add.s64 	%rd6, %rd4, %rd5;
	add.s64 	%rd7, %rd3, %rd5;
	ld.global.u16 	%rs1, [%rd7];
	st.global.u16 	[%rd6], %rs1;
$L__BB1_2:
	ret;

}
	// .globl	_Z21add_fused_kernel_fp16PK6__halfS1_PS_i
.visible .entry _Z21add_fused_kernel_fp16PK6__halfS1_PS_i(
	.param .u64 .ptr .align 1 _Z21add_fused_kernel_fp16PK6__halfS1_PS_i_param_0,
	.param .u64 .ptr .align 1 _Z21add_fused_kernel_fp16PK6__halfS1_PS_i_param_1,
	.param .u64 .ptr .align 1 _Z21add_fused_kernel_fp16PK6__halfS1_PS_i_param_2,
	.param .u32 _Z21add_fused_kernel_fp16PK6__halfS1_PS_i_param_3
)
{
	.reg .pred 	%p<2>;
	.reg .b16 	%rs<4>;
	.reg .b32 	%r<6>;
	.reg .b64 	%rd<11>;

	ld.param.u64 	%rd1, [_Z21add_fused_kernel_fp16PK6__halfS1_PS_i_param_0];
	ld.param.u64 	%rd2, [_Z21add_fused_kernel_fp16PK6__halfS1_PS_i_param_1];
	ld.param.u64 	%rd3, [_Z21add_fused_kernel_fp16PK6__halfS1_PS_i_param_2];
	ld.param.u32 	%r2, [_Z21add_fused_kernel_fp16PK6__halfS1_PS_i_param_3];
	mov.u32 	%r3, %ctaid.x;
	mov.u32 	%r4, %ntid.x;
	mov.u32 	%r5, %tid.x;
	mad.lo.s32 	%r1, %r3, %r4, %r5;
	setp.ge.s32 	%p1, %r1, %r2;
	@%p1 bra 	$L__BB2_2;
	cvta.to.global.u64 	%rd4, %rd1;
	cvta.to.global.u64 	%rd5, %rd2;
	cvta.to.global.u64 	%rd6, %rd3;
	mul.wide.s32 	%rd7, %r1, 2;
	add.s64 	%rd8, %rd4, %rd7;
	ld.global.u16 	%rs2, [%rd8];
	add.s64 	%rd9, %rd5, %rd7;
	ld.global.u16 	%rs3, [%rd9];
	// begin inline asm
	{add.f16 %rs1,%rs2,%rs3;
}
	// end inline asm
	add.s64 	%rd10, %rd6, %rd7;
	st.global.u16 	[%rd10], %rs1;
$L__BB2_2:
	ret;

}


// ===== COMPILED SASS (sm_100) =====

	.target	sm_100

	.elftype	@"ET_EXEC"


//--------------------- .note.nv.tkinfo           --------------------------
	.section	.note.nv.tkinfo,"",@"SHT_NOTE"
	.sectionflags	@"SHF_NOTE_NV_TKINFO"
	.tkinfo
        /*0018*/ 	.word	0x00000002
        /*0030*/ 	.string	""
        /*0030*/ 	.string	"ptxas"
        /*0030*/ 	.string	"Cuda compilation tools, release 13.0, V13.0.88"
        /*0030*/ 	.string	"Build cuda_13.0.r13.0/compiler.36424714_0"
        /*0030*/ 	.string	"-arch sm_100 -m 64 "



//--------------------- .note.nv.cuinfo           --------------------------
	.section	.note.nv.cuinfo,"",@"SHT_NOTE"
	.sectionflags	@"SHF_NOTE_NV_CUINFO"
        /*0018*/ 	.short	0x0002
        /*001a*/ 	.short	0x0064
        /*001c*/ 	.short	0x0082
	.zero		2


//--------------------- .nv.info                  --------------------------
	.section	.nv.info,"",@"SHT_CUDA_INFO"
	.align	4


	//----- nvinfo : EIATTR_REGCOUNT
	.align		4
        /*0000*/ 	.byte	0x04, 0x2f
        /*0002*/ 	.short	(.L_1 - .L_0)
	.align		4
.L_0:
        /*0004*/ 	.word	index@(_Z15add_kernel_fp16PK6__halfS1_PS_i)
        /*0008*/ 	.word	0x0000000c


	//----- nvinfo : EIATTR_FRAME_SIZE
	.align		4
.L_1:
        /*000c*/ 	.byte	0x04, 0x11
        /*000e*/ 	.short	(.L_3 - .L_2)
	.align		4
.L_2:
        /*0010*/ 	.word	index@(_Z15add_kernel_fp16PK6__halfS1_PS_i)
        /*0014*/ 	.word	0x00000000


	//----- nvinfo : EIATTR_REGCOUNT
	.align		4
.L_3:
        /*0018*/ 	.byte	0x04, 0x2f
        /*001a*/ 	.short	(.L_5 - .L_4)
	.align		4
.L_4:
        /*001c*/ 	.word	index@(_Z16copy_kernel_fp16PK6__halfPS_i)
        /*0020*/ 	.word	0x0000000a


	//----- nvinfo : EIATTR_FRAME_SIZE
	.align		4
.L_5:
        /*0024*/ 	.byte	0x04, 0x11
        /*0026*/ 	.short	(.L_7 - .L_6)
	.align		4
.L_6:
        /*0028*/ 	.word	index@(_Z16copy_kernel_fp16PK6__halfPS_i)
        /*002c*/ 	.word	0x00000000


	//----- nvinfo : EIATTR_REGCOUNT
	.align		4
.L_7:
        /*0030*/ 	.byte	0x04, 0x2f
        /*0032*/ 	.short	(.L_9 - .L_8)
	.align		4
.L_8:
        /*0034*/ 	.word	index@(_Z21add_fused_kernel_fp16PK6__halfS1_PS_i)
        /*0038*/ 	.word	0x0000000c


	//----- nvinfo : EIATTR_FRAME_SIZE
	.align		4
.L_9:
        /*003c*/ 	.byte	0x04, 0x11
        /*003e*/ 	.short	(.L_11 - .L_10)
	.align		4
.L_10:
        /*0040*/ 	.word	index@(_Z21add_fused_kernel_fp16PK6__halfS1_PS_i)
        /*0044*/ 	.word	0x00000000


	//----- nvinfo : EIATTR_MIN_STACK_SIZE
	.align		4
.L_11:
        /*0048*/ 	.byte	0x04, 0x12
        /*004a*/ 	.short	(.L_13 - .L_12)
	.align		4
.L_12:
        /*004c*/ 	.word	index@(_Z21add_fused_kernel_fp16PK6__halfS1_PS_i)
        /*0050*/ 	.word	0x00000000


	//----- nvinfo : EIATTR_MIN_STACK_SIZE
	.align		4
.L_13:
        /*0054*/ 	.byte	0x04, 0x12
        /*0056*/ 	.short	(.L_15 - .L_14)
	.align		4
.L_14:
        /*0058*/ 	.word	index@(_Z16copy_kernel_fp16PK6__halfPS_i)
        /*005c*/ 	.word	0x00000000


	//----- nvinfo : EIATTR_MIN_STACK_SIZE
	.align		4
.L_15:
        /*0060*/ 	.byte	0x04, 0x12
        /*0062*/ 	.short	(.L_17 - .L_16)
	.align		4
.L_16:
        /*0064*/ 	.word	index@(_Z15add_kernel_fp16PK6__halfS1_PS_i)
        /*0068*/ 	.word	0x00000000
.L_17:


//--------------------- .nv.compat                --------------------------
	.section	.nv.compat,"",@"SHT_CUDA_COMPAT_INFO"
	.align	4
        /*0000*/ 	.byte	0x02, 0x09, 0x00, 0x00, 0x02, 0x02, 0x01, 0x00, 0x02, 0x05, 0x05, 0x00, 0x03, 0x07, 0x01, 0x01
        /*0010*/ 	.byte	0x02, 0x03, 0x00, 0x00, 0x02, 0x06, 0x01, 0x00, 0x04, 0x0b, 0x08, 0x00, 0x09, 0x00, 0x00, 0x00
        /*0020*/ 	.byte	0x00, 0x00, 0x00, 0x00


//--------------------- .nv.info._Z21add_fused_kernel_fp16PK6__halfS1_PS_i --------------------------
	.section	.nv.info._Z21add_fused_kernel_fp16PK6__halfS1_PS_i,"",@"SHT_CUDA_INFO"
	.sectionflags	@""
	.align	4


	//----- nvinfo : EIATTR_CUDA_API_VERSION
	.align		4
        /*0000*/ 	.byte	0x04, 0x37
        /*0002*/ 	.short	(.L_19 - .L_18)
.L_18:
        /*0004*/ 	.word	0x00000082


	//----- nvinfo : EIATTR_KPARAM_INFO
	.align		4
.L_19:
        /*0008*/ 	.byte	0x04, 0x17
        /*000a*/ 	.short	(.L_21 - .L_20)
.L_20:
        /*000c*/ 	.word	0x00000000
        /*0010*/ 	.short	0x0003
        /*0012*/ 	.short	0x0018
        /*0014*/ 	.byte	0x00, 0xf0, 0x11, 0x00


	//----- nvinfo : EIATTR_KPARAM_INFO
	.align		4
.L_21:
        /*0018*/ 	.byte	0x04, 0x17
        /*001a*/ 	.short	(.L_23 - .L_22)
.L_22:
        /*001c*/ 	.word	0x00000000
        /*0020*/ 	.short	0x0002
        /*0022*/ 	.short	0x0010
        /*0024*/ 	.byte	0x00, 0xf5, 0x21, 0x00


	//----- nvinfo : EIATTR_KPARAM_INFO
	.align		4
.L_23:
        /*0028*/ 	.byte	0x04, 0x17
        /*002a*/ 	.short	(.L_25 - .L_24)
.L_24:
        /*002c*/ 	.word	0x00000000
        /*0030*/ 	.short	0x0001
        /*0032*/ 	.short	0x0008
        /*0034*/ 	.byte	0x00, 0xf5, 0x21, 0x00


	//----- nvinfo : EIATTR_KPARAM_INFO
	.align		4
.L_25:
        /*0038*/ 	.byte	0x04, 0x17
        /*003a*/ 	.short	(.L_27 - .L_26)
.L_26:
        /*003c*/ 	.word	0x00000000
        /*0040*/ 	.short	0x0000
        /*0042*/ 	.short	0x0000
        /*0044*/ 	.byte	0x00, 0xf5, 0x21, 0x00


	//----- nvinfo : EIATTR_SPARSE_MMA_MASK
	.align		4
.L_27:
        /*0048*/ 	.byte	0x03, 0x50
        /*004a*/ 	.short	0x0000


	//----- nvinfo : EIATTR_MAXREG_COUNT
	.align		4
        /*004c*/ 	.byte	0x03, 0x1b
        /*004e*/ 	.short	0x00ff


	//----- nvinfo : EIATTR_MERCURY_ISA_VERSION
	.align		4
        /*0050*/ 	.byte	0x03, 0x5f
        /*0052*/ 	.short	0x0101


	//----- nvinfo : EIATTR_VRC_CTA_INIT_COUNT
	.align		4
        /*0054*/ 	.byte	0x02, 0x4a
	.zero		1
	.zero		1


	//----- nvinfo : EIATTR_EXIT_INSTR_OFFSETS
	.align		4
        /*0058*/ 	.byte	0x04, 0x1c
        /*005a*/ 	.short	(.L_29 - .L_28)


	//   ....[0]....
.L_28:
        /*005c*/ 	.word	0x00000070


	//   ....[1]....
        /*0060*/ 	.word	0x00000130


	//----- nvinfo : EIATTR_CBANK_PARAM_SIZE
	.align		4
.L_29:
        /*0064*/ 	.byte	0x03, 0x19
        /*0066*/ 	.short	0x001c


	//----- nvinfo : EIATTR_PARAM_CBANK
	.align		4
        /*0068*/ 	.byte	0x04, 0x0a
        /*006a*/ 	.short	(.L_31 - .L_30)
	.align		4
.L_30:
        /*006c*/ 	.word	index@(.nv.constant0._Z21add_fused_kernel_fp16PK6__halfS1_PS_i)
        /*0070*/ 	.short	0x0380
        /*0072*/ 	.short	0x001c


	//----- nvinfo : EIATTR_SW_WAR
	.align		4
.L_31:
        /*0074*/ 	.byte	0x04, 0x36
        /*0076*/ 	.short	(.L_33 - .L_32)
.L_32:
        /*0078*/ 	.word	0x00000008
.L_33:


//--------------------- .nv.info._Z16copy_kernel_fp16PK6__halfPS_i --------------------------
	.section	.nv.info._Z16copy_kernel_fp16PK6__halfPS_i,"",@"SHT_CUDA_INFO"
	.sectionflags	@""
	.align	4


	//----- nvinfo : EIATTR_CUDA_API_VERSION
	.align		4
        /*0000*/ 	.byte	0x04, 0x37
        /*0002*/ 	.short	(.L_35 - .L_34)
.L_34:
        /*0004*/ 	.word	0x00000082


	//----- nvinfo : EIATTR_KPARAM_INFO
	.align		4
.L_35:
        /*0008*/ 	.byte	0x04, 0x17
        /*000a*/ 	.short	(.L_37 - .L_36)
.L_36:
        /*000c*/ 	.word	0x00000000
        /*0010*/ 	.short	0x0002
        /*0012*/ 	.short	0x0010
        /*0014*/ 	.byte	0x00, 0xf0, 0x11, 0x00


	//----- nvinfo : EIATTR_KPARAM_INFO
	.align		4
.L_37:
        /*0018*/ 	.byte	0x04, 0x17
        /*001a*/ 	.short	(.L_39 - .L_38)
.L_38:
        /*001c*/ 	.word	0x00000000
        /*0020*/ 	.short	0x0001
        /*0022*/ 	.short	0x0008
        /*0024*/ 	.byte	0x00, 0xf5, 0x21, 0x00


	//----- nvinfo : EIATTR_KPARAM_INFO
	.align		4
.L_39:
        /*0028*/ 	.byte	0x04, 0x17
        /*002a*/ 	.short	(.L_41 - .L_40)
.L_40:
        /*002c*/ 	.word	0x00000000
        /*0030*/ 	.short	0x0000
        /*0032*/ 	.short	0x0000
        /*0034*/ 	.byte	0x00, 0xf5, 0x21, 0x00


	//----- nvinfo : EIATTR_SPARSE_MMA_MASK
	.align		4
.L_41:
        /*0038*/ 	.byte	0x03, 0x50
        /*003a*/ 	.short	0x0000


	//----- nvinfo : EIATTR_MAXREG_COUNT
	.align		4
        /*003c*/ 	.byte	0x03, 0x1b
        /*003e*/ 	.short	0x00ff


	//----- nvinfo : EIATTR_MERCURY_ISA_VERSION
	.align		4
        /*0040*/ 	.byte	0x03, 0x5f
        /*0042*/ 	.short	0x0101


	//----- nvinfo : EIATTR_VRC_CTA_INIT_COUNT
	.align		4
        /*0044*/ 	.byte	0x02, 0x4a
	.zero		1
	.zero		1


	//----- nvinfo : EIATTR_EXIT_INSTR_OFFSETS
	.align		4
        /*0048*/ 	.byte	0x04, 0x1c
        /*004a*/ 	.short	(.L_43 - .L_42)


	//   ....[0]....
.L_42:
        /*004c*/ 	.word	0x00000070


	//   ....[1]....
        /*0050*/ 	.word	0x000000f0


	//----- nvinfo : EIATTR_CBANK_PARAM_SIZE
	.align		4
.L_43:
        /*0054*/ 	.byte	0x03, 0x19
        /*0056*/ 	.short	0x0014


	//----- nvinfo : EIATTR_PARAM_CBANK
	.align		4
        /*0058*/ 	.byte	0x04, 0x0a
        /*005a*/ 	.short	(.L_45 - .L_44)
	.align		4
.L_44:
        /*005c*/ 	.word	index@(.nv.constant0._Z16copy_kernel_fp16PK6__halfPS_i)
        /*0060*/ 	.short	0x0380
        /*0062*/ 	.short	0x0014


	//----- nvinfo : EIATTR_SW_WAR
	.align		4
.L_45:
        /*0064*/ 	.byte	0x04, 0x36
        /*0066*/ 	.short	(.L_47 - .L_46)
.L_46:
        /*0068*/ 	.word	0x00000008
.L_47:


//--------------------- .nv.info._Z15add_kernel_fp16PK6__halfS1_PS_i --------------------------
	.section	.nv.info._Z15add_kernel_fp16PK6__halfS1_PS_i,"",@"SHT_CUDA_INFO"
	.sectionflags	@""
	.align	4


	//----- nvinfo : EIATTR_CUDA_API_VERSION
	.align		4
        /*0000*/ 	.byte	0x04, 0x37
        /*0002*/ 	.short	(.L_49 - .L_48)
.L_48:
        /*0004*/ 	.word	0x00000082


	//----- nvinfo : EIATTR_KPARAM_INFO
	.align		4
.L_49:
        /*0008*/ 	.byte	0x04, 0x17
        /*000a*/ 	.short	(.L_51 - .L_50)
.L_50:
        /*000c*/ 	.word	0x00000000
        /*0010*/ 	.short	0x0003
        /*0012*/ 	.short	0x0018
        /*0014*/ 	.byte	0x00, 0xf0, 0x11, 0x00


	//----- nvinfo : EIATTR_KPARAM_INFO
	.align		4
.L_51:
        /*0018*/ 	.byte	0x04, 0x17
        /*001a*/ 	.short	(.L_53 - .L_52)
.L_52:
        /*001c*/ 	.word	0x00000000
        /*0020*/ 	.short	0x0002
        /*0022*/ 	.short	0x0010
        /*0024*/ 	.byte	0x00, 0xf5, 0x21, 0x00


	//----- nvinfo : EIATTR_KPARAM_INFO
	.align		4
.L_53:
        /*0028*/ 	.byte	0x04, 0x17
        /*002a*/ 	.short	(.L_55 - .L_54)
.L_54:
        /*002c*/ 	.word	0x00000000
        /*0030*/ 	.short	0x0001
        /*0032*/ 	.short	0x0008
        /*0034*/ 	.byte	0x00, 0xf5, 0x21, 0x00


	//----- nvinfo : EIATTR_KPARAM_INFO
	.align		4
.L_55:
        /*0038*/ 	.byte	0x04, 0x17
        /*003a*/ 	.short	(.L_57 - .L_56)
.L_56:
        /*003c*/ 	.word	0x00000000
        /*0040*/ 	.short	0x0000
        /*0042*/ 	.short	0x0000
        /*0044*/ 	.byte	0x00, 0xf5, 0x21, 0x00


	//----- nvinfo : EIATTR_SPARSE_MMA_MASK
	.align		4
.L_57:
        /*0048*/ 	.byte	0x03, 0x50
        /*004a*/ 	.short	0x0000


	//----- nvinfo : EIATTR_MAXREG_COUNT
	.align		4
        /*004c*/ 	.byte	0x03, 0x1b
        /*004e*/ 	.short	0x00ff


	//----- nvinfo : EIATTR_MERCURY_ISA_VERSION
	.align		4
        /*0050*/ 	.byte	0x03, 0x5f
        /*0052*/ 	.short	0x0101


	//----- nvinfo : EIATTR_VRC_CTA_INIT_COUNT
	.align		4
        /*0054*/ 	.byte	0x02, 0x4a
	.zero		1
	.zero		1


	//----- nvinfo : EIATTR_EXIT_INSTR_OFFSETS
	.align		4
        /*0058*/ 	.byte	0x04, 0x1c
        /*005a*/ 	.short	(.L_59 - .L_58)


	//   ....[0]....
.L_58:
        /*005c*/ 	.word	0x00000070


	//   ....[1]....
        /*0060*/ 	.word	0x00000130


	//----- nvinfo : EIATTR_CBANK_PARAM_SIZE
	.align		4
.L_59:
        /*0064*/ 	.byte	0x03, 0x19
        /*0066*/ 	.short	0x001c


	//----- nvinfo : EIATTR_PARAM_CBANK
	.align		4
        /*0068*/ 	.byte	0x04, 0x0a
        /*006a*/ 	.short	(.L_61 - .L_60)
	.align		4
.L_60:
        /*006c*/ 	.word	index@(.nv.constant0._Z15add_kernel_fp16PK6__halfS1_PS_i)
        /*0070*/ 	.short	0x0380
        /*0072*/ 	.short	0x001c


	//----- nvinfo : EIATTR_SW_WAR
	.align		4
.L_61:
        /*0074*/ 	.byte	0x04, 0x36
        /*0076*/ 	.short	(.L_63 - .L_62)
.L_62:
        /*0078*/ 	.word	0x00000008
.L_63:


//--------------------- .nv.callgraph             --------------------------
	.section	.nv.callgraph,"",@"SHT_CUDA_CALLGRAPH"
	.align	4
	.sectionentsize	8
	.align		4
        /*0000*/ 	.word	0x00000000
	.align		4
        /*0004*/ 	.word	0xffffffff
	.align		4
        /*0008*/ 	.word	0x00000000
	.align		4
        /*000c*/ 	.word	0xfffffffe
	.align		4
        /*0010*/ 	.word	0x00000000
	.align		4
        /*0014*/ 	.word	0xfffffffd
	.align		4
        /*0018*/ 	.word	0x00000000
	.align		4
        /*001c*/ 	.word	0xfffffffc


//--------------------- .text._Z21add_fused_kernel_fp16PK6__halfS1_PS_i --------------------------
	.section	.text._Z21add_fused_kernel_fp16PK6__halfS1_PS_i,"ax",@progbits
	.align	128
        .global         _Z21add_fused_kernel_fp16PK6__halfS1_PS_i
        .type           _Z21add_fused_kernel_fp16PK6__halfS1_PS_i,@function
        .size           _Z21add_fused_kernel_fp16PK6__halfS1_PS_i,(.L_x_3 - _Z21add_fused_kernel_fp16PK6__halfS1_PS_i)
        .other          _Z21add_fused_kernel_fp16PK6__halfS1_PS_i,@"STO_CUDA_ENTRY STV_DEFAULT"
_Z21add_fused_kernel_fp16PK6__halfS1_PS_i:
.text._Z21add_fused_kernel_fp16PK6__halfS1_PS_i:
[----:B------:R-:W-:Y:S01]  /*0000*/  LDC R1, c[0x0][0x37c] ;  /* 0x0000df00ff017b82 */ /* 0x000fe20000000800 */
[----:B------:R-:W0:Y:S07]  /*0010*/  S2R R0, SR_TID.X ;  /* 0x0000000000007919 */ /* 0x000e2e0000002100 */
[----:B------:R-:W0:Y:S01]  /*0020*/  S2UR UR4, SR_CTAID.X ;  /* 0x00000000000479c3 */ /* 0x000e220000002500 */
[----:B------:R-:W1:Y:S07]  /*0030*/  LDCU UR5, c[0x0][0x398] ;  /* 0x00007300ff0577ac */ /* 0x000e6e0008000800 */
[----:B------:R-:W0:Y:S02]  /*0040*/  LDC R9, c[0x0][0x360] ;  /* 0x0000d800ff097b82 */ /* 0x000e240000000800 */
[----:B0-----:R-:W-:-:S05]  /*0050*/  IMAD R9, R9, UR4, R0 ;  /* 0x0000000409097c24 */ /* 0x001fca000f8e0200 */
[----:B-1----:R-:W-:-:S13]  /*0060*/  ISETP.GE.AND P0, PT, R9, UR5, PT ;  /* 0x0000000509007c0c */ /* 0x002fda000bf06270 */
[----:B------:R-:W-:Y:S05]  /*0070*/  @P0 EXIT ;  /* 0x000000000000094d */ /* 0x000fea0003800000 */
[----:B------:R-:W0:Y:S01]  /*0080*/  LDC.64 R2, c[0x0][0x380] ;  /* 0x0000e000ff027b82 */ /* 0x000e220000000a00 */
[----:B------:R-:W1:Y:S07]  /*0090*/  LDCU.64 UR4, c[0x0][0x358] ;  /* 0x00006b00ff0477ac */ /* 0x000e6e0008000a00 */
[----:B------:R-:W2:Y:S08]  /*00a0*/  LDC.64 R4, c[0x0][0x388] ;  /* 0x0000e200ff047b82 */ /* 0x000eb00000000a00 */
[----:B------:R-:W3:Y:S01]  /*00b0*/  LDC.64 R6, c[0x0][0x390] ;  /* 0x0000e400ff067b82 */ /* 0x000ee20000000a00 */
[----:B0-----:R-:W-:-:S06]  /*00c0*/  IMAD.WIDE R2, R9, 0x2, R2 ;  /* 0x0000000209027825 */ /* 0x001fcc00078e0202 */
[----:B-1----:R-:W4:Y:S01]  /*00d0*/  LDG.E.U16 R2, desc[UR4][R2.64] ;  /* 0x0000000402027981 */ /* 0x002f22000c1e1500 */
[----:B--2---:R-:W-:-:S06]  /*00e0*/  IMAD.WIDE R4, R9, 0x2, R4 ;  /* 0x0000000209047825 */ /* 0x004fcc00078e0204 */
[----:B------:R-:W4:Y:S01]  /*00f0*/  LDG.E.U16 R5, desc[UR4][R4.64] ;  /* 0x0000000404057981 */ /* 0x000f22000c1e1500 */
[----:B---3--:R-:W-:-:S04]  /*0100*/  IMAD.WIDE R6, R9, 0x2, R6 ;  /* 0x0000000209067825 */ /* 0x008fc800078e0206 */
[----:B----4-:R-:W-:-:S05]  /*0110*/  HADD2 R5, R2.H0_H0, R5.H0_H0 ;  /* 0x2000000502057230 */ /* 0x010fca0000000800 */
[----:B------:R-:W-:Y:S01]  /*0120*/  STG.E.U16 desc[UR4][R6.64], R5 ;  /* 0x0000000506007986 */ /* 0x000fe2000c101504 */
[----:B------:R-:W-:Y:S05]  /*0130*/  EXIT ;  /* 0x000000000000794d */ /* 0x000fea0003800000 */
.L_x_0:
[----:B------:R-:W-:-:S00]  /*0140*/  BRA `(.L_x_0) ;  /* 0xfffffffc00fc7947 */ /* 0x000fc0000383ffff */
[----:B------:R-:W-:-:S00]  /*0150*/  NOP ;  /* 0x0000000000007918 */ /* 0x000fc00000000000 */
        /* <DEDUP_REMOVED lines=10> */
.L_x_3:


//--------------------- .text._Z16copy_kernel_fp16PK6__halfPS_i --------------------------
	.section	.text._Z16copy_kernel_fp16PK6__halfPS_i,"ax",@progbits
	.align	128
        .global         _Z16copy_kernel_fp16PK6__halfPS_i
        .type           _Z16copy_kernel_fp16PK6__halfPS_i,@function
        .size           _Z16copy_kernel_fp16PK6__halfPS_i,(.L_x_4 - _Z16copy_kernel_fp16PK6__halfPS_i)
        .other          _Z16copy_kernel_fp16PK6__halfPS_i,@"STO_CUDA_ENTRY STV_DEFAULT"
_Z16copy_kernel_fp16PK6__halfPS_i:
.text._Z16copy_kernel_fp16PK6__halfPS_i:
        /* <DEDUP_REMOVED lines=10> */
[----:B------:R-:W2:Y:S01]  /*00a0*/  LDC.64 R2, c[0x0][0x388] ;  /* 0x0000e200ff027b82 */ /* 0x000ea20000000a00 */
[----:B0-----:R-:W-:-:S06]  /*00b0*/  IMAD.WIDE R4, R7, 0x2, R4 ;  /* 0x0000000207047825 */ /* 0x001fcc00078e0204 */
[----:B-1----:R-:W3:Y:S01]  /*00c0*/  LDG.E.U16 R5, desc[UR4][R4.64] ;  /* 0x0000000404057981 */ /* 0x002ee2000c1e1500 */
[----:B--2---:R-:W-:-:S05]  /*00d0*/  IMAD.WIDE R2, R7, 0x2, R2 ;  /* 0x0000000207027825 */ /* 0x004fca00078e0202 */
[----:B---3--:R-:W-:Y:S01]  /*00e0*/  STG.E.U16 desc[UR4][R2.64], R5 ;  /* 0x0000000502007986 */ /* 0x008fe2000c101504 */
[----:B------:R-:W-:Y:S05]  /*00f0*/  EXIT ;  /* 0x000000000000794d */ /* 0x000fea0003800000 */
.L_x_1:
        /* <DEDUP_REMOVED lines=16> */
.L_x_4:


//--------------------- .text._Z15add_kernel_fp16PK6__halfS1_PS_i --------------------------
	.section	.text._Z15add_kernel_fp16PK6__halfS1_PS_i,"ax",@progbits
	.align	128
        .global         _Z15add_kernel_fp16PK6__halfS1_PS_i
        .type           _Z15add_kernel_fp16PK6__halfS1_PS_i,@function
        .size           _Z15add_kernel_fp16PK6__halfS1_PS_i,(.L_x_5 - _Z15add_kernel_fp16PK6__halfS1_PS_i)
        .other          _Z15add_kernel_fp16PK6__halfS1_PS_i,@"STO_CUDA_ENTRY STV_DEFAULT"
_Z15add_kernel_fp16PK6__halfS1_PS_i:
.text._Z15add_kernel_fp16PK6__halfS1_PS_i:
        /* <DEDUP_REMOVED lines=20> */
.L_x_2:
        /* <DEDUP_REMOVED lines=12> */
.L_x_5:


//--------------------- .nv.shared.reserved.0     --------------------------
	.section	.nv.shared.reserved.0,"aw",@nobits
	.weak		__nv_reservedSMEM_offset_0_alias
	.size		__nv_reservedSMEM_offset_0_alias, 0, 64
	.other		__nv_reservedSMEM_offset_0_alias,@"STO_CUDA_RESERVED_SHARED STV_DEFAULT"
__nv_reservedSMEM_offset_0_alias:
	.zero		0
	.zero		64


//--------------------- .nv.constant0._Z21add_fused_kernel_fp16PK6__halfS1_PS_i --------------------------
	.section	.nv.constant0._Z21add_fused_kernel_fp16PK6__halfS1_PS_i,"a",@progbits
	.sectionflags	@""
	.align	4
.nv.constant0._Z21add_fused_kernel_fp16PK6__halfS1_PS_i:
	.zero		924


//--------------------- .nv.constant0._Z16copy_kernel_fp16PK6__halfPS_i --------------------------
	.section	.nv.constant0._Z16copy_kernel_fp16PK6__halfPS_i,"a",@progbits
	.sectionflags	@""
	.align	4
.nv.constant0._Z16copy_kernel_fp16PK6__halfPS_i:
	.zero		916


//--------------------- .nv.constant0._Z15add_kernel_fp16PK6__halfS1_PS_i --------------------------
	.section	.nv.constant0._Z15add_kernel_fp16PK6__halfS1_PS_i,"a",@progbits
	.sectionflags	@""
	.align	4
.nv.constant0._Z15add_kernel_fp16PK6__halfS1_PS_i:
	.zero		924


//--------------------- SYMBOLS --------------------------

	.type		.nv.reservedSmem.offset0,@object
	.size		.nv.reservedSmem.offset0,0x4
